//
// Generated by NVIDIA NVVM Compiler
//
// Compiler Build ID: CL-36424714
// Cuda compilation tools, release 13.0, V13.0.88
// Based on NVVM 20.0.0
//

.version 9.0
.target sm_100
.address_size 64

	// .globl	_Z6warmupPf

.visible .entry _Z6warmupPf(
	.param .u64 .ptr .align 1 _Z6warmupPf_param_0
)
{
	.reg .b32 	%r<6>;
	.reg .b64 	%rd<5>;

	ld.param.u64 	%rd1, [_Z6warmupPf_param_0];
	cvta.to.global.u64 	%rd2, %rd1;
	mov.u32 	%r1, %ctaid.x;
	mov.u32 	%r2, %ntid.x;
	mov.u32 	%r3, %tid.x;
	mad.lo.s32 	%r4, %r1, %r2, %r3;
	mul.wide.s32 	%rd3, %r4, 4;
	add.s64 	%rd4, %rd2, %rd3;
	mov.b32 	%r5, 0;
	st.global.u32 	[%rd4], %r5;
	ret;

}
	// .globl	_Z11mathKernel1Pf
.visible .entry _Z11mathKernel1Pf(
	.param .u64 .ptr .align 1 _Z11mathKernel1Pf_param_0
)
{
	.reg .pred 	%p<2>;
	.reg .b32 	%r<6>;
	.reg .b32 	%f<2>;
	.reg .b64 	%rd<5>;

	ld.param.u64 	%rd1, [_Z11mathKernel1Pf_param_0];
	cvta.to.global.u64 	%rd2, %rd1;
	mov.u32 	%r1, %ctaid.x;
	mov.u32 	%r2, %ntid.x;
	mov.u32 	%r3, %tid.x;
	mad.lo.s32 	%r4, %r1, %r2, %r3;
	and.b32  	%r5, %r4, 1;
	setp.eq.b32 	%p1, %r5, 1;
	selp.f32 	%f1, 0f43480000, 0f42C80000, %p1;
	mul.wide.s32 	%rd3, %r4, 4;
	add.s64 	%rd4, %rd2, %rd3;
	st.global.f32 	[%rd4], %f1;
	ret;

}
	// .globl	_Z11mathKernel2Pf
.visible .entry _Z11mathKernel2Pf(
	.param .u64 .ptr .align 1 _Z11mathKernel2Pf_param_0
)
{
	.reg .pred 	%p<2>;
	.reg .b32 	%r<10>;
	.reg .b32 	%f<2>;
	.reg .b64 	%rd<5>;

	ld.param.u64 	%rd1, [_Z11mathKernel2Pf_param_0];
	cvta.to.global.u64 	%rd2, %rd1;
	mov.u32 	%r1, %ctaid.x;
	mov.u32 	%r2, %ntid.x;
	mov.u32 	%r3, %tid.x;
	mad.lo.s32 	%r4, %r1, %r2, %r3;
	shr.s32 	%r5, %r4, 31;
	shr.u32 	%r6, %r5, 27;
	add.s32 	%r7, %r4, %r6;
	shr.u32 	%r8, %r7, 5;
	and.b32  	%r9, %r8, 1;
	setp.eq.b32 	%p1, %r9, 1;
	selp.f32 	%f1, 0f43480000, 0f42C80000, %p1;
	mul.wide.s32 	%rd3, %r4, 4;
	add.s64 	%rd4, %rd2, %rd3;
	st.global.f32 	[%rd4], %f1;
	ret;

}
	// .globl	_Z11mathKernel3Pf
.visible .entry _Z11mathKernel3Pf(
	.param .u64 .ptr .align 1 _Z11mathKernel3Pf_param_0
)
{
	.reg .pred 	%p<2>;
	.reg .b32 	%r<6>;
	.reg .b32 	%f<2>;
	.reg .b64 	%rd<5>;

	ld.param.u64 	%rd1, [_Z11mathKernel3Pf_param_0];
	cvta.to.global.u64 	%rd2, %rd1;
	mov.u32 	%r1, %ctaid.x;
	mov.u32 	%r2, %ntid.x;
	mov.u32 	%r3, %tid.x;
	mad.lo.s32 	%r4, %r1, %r2, %r3;
	and.b32  	%r5, %r4, 1;
	setp.eq.b32 	%p1, %r5, 1;
	selp.f32 	%f1, 0f43480000, 0f42C80000, %p1;
	mul.wide.s32 	%rd3, %r4, 4;
	add.s64 	%rd4, %rd2, %rd3;
	st.global.f32 	[%rd4], %f1;
	ret;

}
	// .globl	_Z11mathKernel4Pf
.visible .entry _Z11mathKernel4Pf(
	.param .u64 .ptr .align 1 _Z11mathKernel4Pf_param_0
)
{
	.reg .pred 	%p<2>;
	.reg .b32 	%r<6>;
	.reg .b32 	%f<2>;
	.reg .b64 	%rd<5>;

	ld.param.u64 	%rd1, [_Z11mathKernel4Pf_param_0];
	cvta.to.global.u64 	%rd2, %rd1;
	mov.u32 	%r1, %ctaid.x;
	mov.u32 	%r2, %ntid.x;
	mov.u32 	%r3, %tid.x;
	mad.lo.s32 	%r4, %r1, %r2, %r3;
	and.b32  	%r5, %r4, 1;
	setp.eq.b32 	%p1, %r5, 1;
	selp.f32 	%f1, 0f43480000, 0f42C80000, %p1;
	mul.wide.s32 	%rd3, %r4, 4;
	add.s64 	%rd4, %rd2, %rd3;
	st.global.f32 	[%rd4], %f1;
	ret;

}


// ===== COMPILED SASS (sm_100) =====

	.target	sm_100

	.elftype	@"ET_EXEC"


//--------------------- .note.nv.tkinfo           --------------------------
	.section	.note.nv.tkinfo,"",@"SHT_NOTE"
	.sectionflags	@"SHF_NOTE_NV_TKINFO"
	.tkinfo
        /*0018*/ 	.word	0x00000002
        /*0030*/ 	.string	""
        /*0030*/ 	.string	"ptxas"
        /*0030*/ 	.string	"Cuda compilation tools, release 13.0, V13.0.88"
        /*0030*/ 	.string	"Build cuda_13.0.r13.0/compiler.36424714_0"
        /*0030*/ 	.string	"-arch sm_100 -m 64 "



//--------------------- .note.nv.cuinfo           --------------------------
	.section	.note.nv.cuinfo,"",@"SHT_NOTE"
	.sectionflags	@"SHF_NOTE_NV_CUINFO"
        /*0018*/ 	.short	0x0002
        /*001a*/ 	.short	0x0064
        /*001c*/ 	.short	0x0082
	.zero		2


//--------------------- .nv.info                  --------------------------
	.section	.nv.info,"",@"SHT_CUDA_INFO"
	.align	4


	//----- nvinfo : EIATTR_REGCOUNT
	.align		4
        /*0000*/ 	.byte	0x04, 0x2f
        /*0002*/ 	.short	(.L_1 - .L_0)
	.align		4
.L_0:
        /*0004*/ 	.word	index@(_Z6warmupPf)
        /*0008*/ 	.word	0x00000008


	//----- nvinfo : EIATTR_FRAME_SIZE
	.align		4
.L_1:
        /*000c*/ 	.byte	0x04, 0x11
        /*000e*/ 	.short	(.L_3 - .L_2)
	.align		4
.L_2:
        /*0010*/ 	.word	index@(_Z6warmupPf)
        /*0014*/ 	.word	0x00000000


	//----- nvinfo : EIATTR_REGCOUNT
	.align		4
.L_3:
        /*0018*/ 	.byte	0x04, 0x2f
        /*001a*/ 	.short	(.L_5 - .L_4)
	.align		4
.L_4:
        /*001c*/ 	.word	index@(_Z11mathKernel1Pf)
        /*0020*/ 	.word	0x00000008


	//----- nvinfo : EIATTR_FRAME_SIZE
	.align		4
.L_5:
        /*0024*/ 	.byte	0x04, 0x11
        /*0026*/ 	.short	(.L_7 - .L_6)
	.align		4
.L_6:
        /*0028*/ 	.word	index@(_Z11mathKernel1Pf)
        /*002c*/ 	.word	0x00000000


	//----- nvinfo : EIATTR_REGCOUNT
	.align		4
.L_7:
        /*0030*/ 	.byte	0x04, 0x2f
        /*0032*/ 	.short	(.L_9 - .L_8)
	.align		4
.L_8:
        /*0034*/ 	.word	index@(_Z11mathKernel2Pf)
        /*0038*/ 	.word	0x00000008


	//----- nvinfo : EIATTR_FRAME_SIZE
	.align		4
.L_9:
        /*003c*/ 	.byte	0x04, 0x11
        /*003e*/ 	.short	(.L_11 - .L_10)
	.align		4
.L_10:
        /*0040*/ 	.word	index@(_Z11mathKernel2Pf)
        /*0044*/ 	.word	0x00000000


	//----- nvinfo : EIATTR_REGCOUNT
	.align		4
.L_11:
        /*0048*/ 	.byte	0x04, 0x2f
        /*004a*/ 	.short	(.L_13 - .L_12)
	.align		4
.L_12:
        /*004c*/ 	.word	index@(_Z11mathKernel3Pf)
        /*0050*/ 	.word	0x00000008


	//----- nvinfo : EIATTR_FRAME_SIZE
	.align		4
.L_13:
        /*0054*/ 	.byte	0x04, 0x11
        /*0056*/ 	.short	(.L_15 - .L_14)
	.align		4
.L_14:
        /*0058*/ 	.word	index@(_Z11mathKernel3Pf)
        /*005c*/ 	.word	0x00000000


	//----- nvinfo : EIATTR_REGCOUNT
	.align		4
.L_15:
        /*0060*/ 	.byte	0x04, 0x2f
        /*0062*/ 	.short	(.L_17 - .L_16)
	.align		4
.L_16:
        /*0064*/ 	.word	index@(_Z11mathKernel4Pf)
        /*0068*/ 	.word	0x00000008


	//----- nvinfo : EIATTR_FRAME_SIZE
	.align		4
.L_17:
        /*006c*/ 	.byte	0x04, 0x11
        /*006e*/ 	.short	(.L_19 - .L_18)
	.align		4
.L_18:
        /*0070*/ 	.word	index@(_Z11mathKernel4Pf)
        /*0074*/ 	.word	0x00000000


	//----- nvinfo : EIATTR_MIN_STACK_SIZE
	.align		4
.L_19:
        /*0078*/ 	.byte	0x04, 0x12
        /*007a*/ 	.short	(.L_21 - .L_20)
	.align		4
.L_20:
        /*007c*/ 	.word	index@(_Z11mathKernel4Pf)
        /*0080*/ 	.word	0x00000000


	//----- nvinfo : EIATTR_MIN_STACK_SIZE
	.align		4
.L_21:
        /*0084*/ 	.byte	0x04, 0x12
        /*0086*/ 	.short	(.L_23 - .L_22)
	.align		4
.L_22:
        /*0088*/ 	.word	index@(_Z11mathKernel3Pf)
        /*008c*/ 	.word	0x00000000


	//----- nvinfo : EIATTR_MIN_STACK_SIZE
	.align		4
.L_23:
        /*0090*/ 	.byte	0x04, 0x12
        /*0092*/ 	.short	(.L_25 - .L_24)
	.align		4
.L_24:
        /*0094*/ 	.word	index@(_Z11mathKernel2Pf)
        /*0098*/ 	.word	0x00000000


	//----- nvinfo : EIATTR_MIN_STACK_SIZE
	.align		4
.L_25:
        /*009c*/ 	.byte	0x04, 0x12
        /*009e*/ 	.short	(.L_27 - .L_26)
	.align		4
.L_26:
        /*00a0*/ 	.word	index@(_Z11mathKernel1Pf)
        /*00a4*/ 	.word	0x00000000


	//----- nvinfo : EIATTR_MIN_STACK_SIZE
	.align		4
.L_27:
        /*00a8*/ 	.byte	0x04, 0x12
        /*00aa*/ 	.short	(.L_29 - .L_28)
	.align		4
.L_28:
        /*00ac*/ 	.word	index@(_Z6warmupPf)
        /*00b0*/ 	.word	0x00000000
.L_29:


//--------------------- .nv.compat                --------------------------
	.section	.nv.compat,"",@"SHT_CUDA_COMPAT_INFO"
	.align	4
        /*0000*/ 	.byte	0x02, 0x09, 0x00, 0x00, 0x02, 0x02, 0x01, 0x00, 0x02, 0x05, 0x05, 0x00, 0x03, 0x07, 0x01, 0x01
        /*0010*/ 	.byte	0x02, 0x03, 0x00, 0x00, 0x02, 0x06, 0x01, 0x00, 0x04, 0x0b, 0x08, 0x00, 0x09, 0x00, 0x00, 0x00
        /*0020*/ 	.byte	0x00, 0x00, 0x00, 0x00


//--------------------- .nv.info._Z11mathKernel4Pf --------------------------
	.section	.nv.info._Z11mathKernel4Pf,"",@"SHT_CUDA_INFO"
	.sectionflags	@""
	.align	4


	//----- nvinfo : EIATTR_CUDA_API_VERSION
	.align		4
        /*0000*/ 	.byte	0x04, 0x37
        /*0002*/ 	.short	(.L_31 - .L_30)
.L_30:
        /*0004*/ 	.word	0x00000082


	//----- nvinfo : EIATTR_KPARAM_INFO
	.align		4
.L_31:
        /*0008*/ 	.byte	0x04, 0x17
        /*000a*/ 	.short	(.L_33 - .L_32)
.L_32:
        /*000c*/ 	.word	0x00000000
        /*0010*/ 	.short	0x0000
        /*0012*/ 	.short	0x0000
        /*0014*/ 	.byte	0x00, 0xf5, 0x21, 0x00


	//----- nvinfo : EIATTR_SPARSE_MMA_MASK
	.align		4
.L_33:
        /*0018*/ 	.byte	0x03, 0x50
        /*001a*/ 	.short	0x0000


	//----- nvinfo : EIATTR_MAXREG_COUNT
	.align		4
        /*001c*/ 	.byte	0x03, 0x1b
        /*001e*/ 	.short	0x00ff


	//----- nvinfo : EIATTR_MERCURY_ISA_VERSION
	.align		4
        /*0020*/ 	.byte	0x03, 0x5f
        /*0022*/ 	.short	0x0101


	//----- nvinfo : EIATTR_VRC_CTA_INIT_COUNT
	.align		4
        /*0024*/ 	.byte	0x02, 0x4a
	.zero		1
	.zero		1


	//----- nvinfo : EIATTR_EXIT_INSTR_OFFSETS
	.align		4
        /*0028*/ 	.byte	0x04, 0x1c
        /*002a*/ 	.short	(.L_35 - .L_34)


	//   ....[0]....
.L_34:
        /*002c*/ 	.word	0x000000d0


	//----- nvinfo : EIATTR_CBANK_PARAM_SIZE
	.align		4
.L_35:
        /*0030*/ 	.byte	0x03, 0x19
        /*0032*/ 	.short	0x0008


	//----- nvinfo : EIATTR_PARAM_CBANK
	.align		4
        /*0034*/ 	.byte	0x04, 0x0a
        /*0036*/ 	.short	(.L_37 - .L_36)
	.align		4
.L_36:
        /*0038*/ 	.word	index@(.nv.constant0._Z11mathKernel4Pf)
        /*003c*/ 	.short	0x0380
        /*003e*/ 	.short	0x0008


	//----- nvinfo : EIATTR_SW_WAR
	.align		4
.L_37:
        /*0040*/ 	.byte	0x04, 0x36
        /*0042*/ 	.short	(.L_39 - .L_38)
.L_38:
        /*0044*/ 	.word	0x00000008
.L_39:


//--------------------- .nv.info._Z11mathKernel3Pf --------------------------
	.section	.nv.info._Z11mathKernel3Pf,"",@"SHT_CUDA_INFO"
	.sectionflags	@""
	.align	4


	//----- nvinfo : EIATTR_CUDA_API_VERSION
	.align		4
        /*0000*/ 	.byte	0x04, 0x37
        /*0002*/ 	.short	(.L_41 - .L_40)
.L_40:
        /*0004*/ 	.word	0x00000082


	//----- nvinfo : EIATTR_KPARAM_INFO
	.align		4
.L_41:
        /*0008*/ 	.byte	0x04, 0x17
        /*000a*/ 	.short	(.L_43 - .L_42)
.L_42:
        /*000c*/ 	.word	0x00000000
        /*0010*/ 	.short	0x0000
        /*0012*/ 	.short	0x0000
        /*0014*/ 	.byte	0x00, 0xf5, 0x21, 0x00


	//----- nvinfo : EIATTR_SPARSE_MMA_MASK
	.align		4
.L_43:
        /*0018*/ 	.byte	0x03, 0x50
        /*001a*/ 	.short	0x0000


	//----- nvinfo : EIATTR_MAXREG_COUNT
	.align		4
        /*001c*/ 	.byte	0x03, 0x1b
        /*001e*/ 	.short	0x00ff


	//----- nvinfo : EIATTR_MERCURY_ISA_VERSION
	.align		4
        /*0020*/ 	.byte	0x03, 0x5f
        /*0022*/ 	.short	0x0101


	//----- nvinfo : EIATTR_VRC_CTA_INIT_COUNT
	.align		4
        /*0024*/ 	.byte	0x02, 0x4a
	.zero		1
	.zero		1


	//----- nvinfo : EIATTR_EXIT_INSTR_OFFSETS
	.align		4
        /*0028*/ 	.byte	0x04, 0x1c
        /*002a*/ 	.short	(.L_45 - .L_44)


	//   ....[0]....
.L_44:
        /*002c*/ 	.word	0x000000d0


	//----- nvinfo : EIATTR_CBANK_PARAM_SIZE
	.align		4
.L_45:
        /*0030*/ 	.byte	0x03, 0x19
        /*0032*/ 	.short	0x0008


	//----- nvinfo : EIATTR_PARAM_CBANK
	.align		4
        /*0034*/ 	.byte	0x04, 0x0a
        /*0036*/ 	.short	(.L_47 - .L_46)
	.align		4
.L_46:
        /*0038*/ 	.word	index@(.nv.constant0._Z11mathKernel3Pf)
        /*003c*/ 	.short	0x0380
        /*003e*/ 	.short	0x0008


	//----- nvinfo : EIATTR_SW_WAR
	.align		4
.L_47:
        /*0040*/ 	.byte	0x04, 0x36
        /*0042*/ 	.short	(.L_49 - .L_48)
.L_48:
        /*0044*/ 	.word	0x00000008
.L_49:


//--------------------- .nv.info._Z11mathKernel2Pf --------------------------
	.section	.nv.info._Z11mathKernel2Pf,"",@"SHT_CUDA_INFO"
	.sectionflags	@""
	.align	4


	//----- nvinfo : EIATTR_CUDA_API_VERSION
	.align		4
        /*0000*/ 	.byte	0x04, 0x37
        /*0002*/ 	.short	(.L_51 - .L_50)
.L_50:
        /*0004*/ 	.word	0x00000082


	//----- nvinfo : EIATTR_KPARAM_INFO
	.align		4
.L_51:
        /*0008*/ 	.byte	0x04, 0x17
        /*000a*/ 	.short	(.L_53 - .L_52)
.L_52:
        /*000c*/ 	.word	0x00000000
        /*0010*/ 	.short	0x0000
        /*0012*/ 	.short	0x0000
        /*0014*/ 	.byte	0x00, 0xf5, 0x21, 0x00


	//----- nvinfo : EIATTR_SPARSE_MMA_MASK
	.align		4
.L_53:
        /*0018*/ 	.byte	0x03, 0x50
        /*001a*/ 	.short	0x0000


	//----- nvinfo : EIATTR_MAXREG_COUNT
	.align		4
        /*001c*/ 	.byte	0x03, 0x1b
        /*001e*/ 	.short	0x00ff


	//----- nvinfo : EIATTR_MERCURY_ISA_VERSION
	.align		4
        /*0020*/ 	.byte	0x03, 0x5f
        /*0022*/ 	.short	0x0101


	//----- nvinfo : EIATTR_VRC_CTA_INIT_COUNT
	.align		4
        /*0024*/ 	.byte	0x02, 0x4a
	.zero		1
	.zero		1


	//----- nvinfo : EIATTR_EXIT_INSTR_OFFSETS
	.align		4
        /*0028*/ 	.byte	0x04, 0x1c
        /*002a*/ 	.short	(.L_55 - .L_54)


	//   ....[0]....
.L_54:
        /*002c*/ 	.word	0x00000100


	//----- nvinfo : EIATTR_CBANK_PARAM_SIZE
	.align		4
.L_55:
        /*0030*/ 	.byte	0x03, 0x19
        /*0032*/ 	.short	0x0008


	//----- nvinfo : EIATTR_PARAM_CBANK
	.align		4
        /*0034*/ 	.byte	0x04, 0x0a
        /*0036*/ 	.short	(.L_57 - .L_56)
	.align		4
.L_56:
        /*0038*/ 	.word	index@(.nv.constant0._Z11mathKernel2Pf)
        /*003c*/ 	.short	0x0380
        /*003e*/ 	.short	0x0008


	//----- nvinfo : EIATTR_SW_WAR
	.align		4
.L_57:
        /*0040*/ 	.byte	0x04, 0x36
        /*0042*/ 	.short	(.L_59 - .L_58)
.L_58:
        /*0044*/ 	.word	0x00000008
.L_59:


//--------------------- .nv.info._Z11mathKernel1Pf --------------------------
	.section	.nv.info._Z11mathKernel1Pf,"",@"SHT_CUDA_INFO"
	.sectionflags	@""
	.align	4


	//----- nvinfo : EIATTR_CUDA_API_VERSION
	.align		4
        /*0000*/ 	.byte	0x04, 0x37
        /*0002*/ 	.short	(.L_61 - .L_60)
.L_60:
        /*0004*/ 	.word	0x00000082


	//----- nvinfo : EIATTR_KPARAM_INFO
	.align		4
.L_61:
        /*0008*/ 	.byte	0x04, 0x17
        /*000a*/ 	.short	(.L_63 - .L_62)
.L_62:
        /*000c*/ 	.word	0x00000000
        /*0010*/ 	.short	0x0000
        /*0012*/ 	.short	0x0000
        /*0014*/ 	.byte	0x00, 0xf5, 0x21, 0x00


	//----- nvinfo : EIATTR_SPARSE_MMA_MASK
	.align		4
.L_63:
        /*0018*/ 	.byte	0x03, 0x50
        /*001a*/ 	.short	0x0000


	//----- nvinfo : EIATTR_MAXREG_COUNT
	.align		4
        /*001c*/ 	.byte	0x03, 0x1b
        /*001e*/ 	.short	0x00ff


	//----- nvinfo : EIATTR_MERCURY_ISA_VERSION
	.align		4
        /*0020*/ 	.byte	0x03, 0x5f
        /*0022*/ 	.short	0x0101


	//----- nvinfo : EIATTR_VRC_CTA_INIT_COUNT
	.align		4
        /*0024*/ 	.byte	0x02, 0x4a
	.zero		1
	.zero		1


	//----- nvinfo : EIATTR_EXIT_INSTR_OFFSETS
	.align		4
        /*0028*/ 	.byte	0x04, 0x1c
        /*002a*/ 	.short	(.L_65 - .L_64)


	//   ....[0]....
.L_64:
        /*002c*/ 	.word	0x000000d0


	//----- nvinfo : EIATTR_CBANK_PARAM_SIZE
	.align		4
.L_65:
        /*0030*/ 	.byte	0x03, 0x19
        /*0032*/ 	.short	0x0008


	//----- nvinfo : EIATTR_PARAM_CBANK
	.align		4
        /*0034*/ 	.byte	0x04, 0x0a
        /*0036*/ 	.short	(.L_67 - .L_66)
	.align		4
.L_66:
        /*0038*/ 	.word	index@(.nv.constant0._Z11mathKernel1Pf)
        /*003c*/ 	.short	0x0380
        /*003e*/ 	.short	0x0008


	//----- nvinfo : EIATTR_SW_WAR
	.align		4
.L_67:
        /*0040*/ 	.byte	0x04, 0x36
        /*0042*/ 	.short	(.L_69 - .L_68)
.L_68:
        /*0044*/ 	.word	0x00000008
.L_69:


//--------------------- .nv.info._Z6warmupPf      --------------------------
	.section	.nv.info._Z6warmupPf,"",@"SHT_CUDA_INFO"
	.sectionflags	@""
	.align	4


	//----- nvinfo : EIATTR_CUDA_API_VERSION
	.align		4
        /*0000*/ 	.byte	0x04, 0x37
        /*0002*/ 	.short	(.L_71 - .L_70)
.L_70:
        /*0004*/ 	.word	0x00000082


	//----- nvinfo : EIATTR_KPARAM_INFO
	.align		4
.L_71:
        /*0008*/ 	.byte	0x04, 0x17
        /*000a*/ 	.short	(.L_73 - .L_72)
.L_72:
        /*000c*/ 	.word	0x00000000
        /*0010*/ 	.short	0x0000
        /*0012*/ 	.short	0x0000
        /*0014*/ 	.byte	0x00, 0xf5, 0x21, 0x00


	//----- nvinfo : EIATTR_SPARSE_MMA_MASK
	.align		4
.L_73:
        /*0018*/ 	.byte	0x03, 0x50
        /*001a*/ 	.short	0x0000


	//----- nvinfo : EIATTR_MAXREG_COUNT
	.align		4
        /*001c*/ 	.byte	0x03, 0x1b
        /*001e*/ 	.short	0x00ff


	//----- nvinfo : EIATTR_MERCURY_ISA_VERSION
	.align		4
        /*0020*/ 	.byte	0x03, 0x5f
        /*0022*/ 	.short	0x0101


	//----- nvinfo : EIATTR_VRC_CTA_INIT_COUNT
	.align		4
        /*0024*/ 	.byte	0x02, 0x4a
	.zero		1
	.zero		1


	//----- nvinfo : EIATTR_EXIT_INSTR_OFFSETS
	.align		4
        /*0028*/ 	.byte	0x04, 0x1c
        /*002a*/ 	.short	(.L_75 - .L_74)


	//   ....[0]....
.L_74:
        /*002c*/ 	.word	0x00000090


	//----- nvinfo : EIATTR_CBANK_PARAM_SIZE
	.align		4
.L_75:
        /*0030*/ 	.byte	0x03, 0x19
        /*0032*/ 	.short	0x0008


	//----- nvinfo : EIATTR_PARAM_CBANK
	.align		4
        /*0034*/ 	.byte	0x04, 0x0a
        /*0036*/ 	.short	(.L_77 - .L_76)
	.align		4
.L_76:
        /*0038*/ 	.word	index@(.nv.constant0._Z6warmupPf)
        /*003c*/ 	.short	0x0380
        /*003e*/ 	.short	0x0008


	//----- nvinfo : EIATTR_SW_WAR
	.align		4
.L_77:
        /*0040*/ 	.byte	0x04, 0x36
        /*0042*/ 	.short	(.L_79 - .L_78)
.L_78:
        /*0044*/ 	.word	0x00000008
.L_79:


//--------------------- .nv.callgraph             --------------------------
	.section	.nv.callgraph,"",@"SHT_CUDA_CALLGRAPH"
	.align	4
	.sectionentsize	8
	.align		4
        /*0000*/ 	.word	0x00000000
	.align		4
        /*0004*/ 	.word	0xffffffff
	.align		4
        /*0008*/ 	.word	0x00000000
	.align		4
        /*000c*/ 	.word	0xfffffffe
	.align		4
        /*0010*/ 	.word	0x00000000
	.align		4
        /*0014*/ 	.word	0xfffffffd
	.align		4
        /*0018*/ 	.word	0x00000000
	.align		4
        /*001c*/ 	.word	0xfffffffc


//--------------------- .text._Z11mathKernel4Pf   --------------------------
	.section	.text._Z11mathKernel4Pf,"ax",@progbits
	.align	128
        .global         _Z11mathKernel4Pf
        .type           _Z11mathKernel4Pf,@function
        .size           _Z11mathKernel4Pf,(.L_x_5 - _Z11mathKernel4Pf)
        .other          _Z11mathKernel4Pf,@"STO_CUDA_ENTRY STV_DEFAULT"
_Z11mathKernel4Pf:
.text._Z11mathKernel4Pf:
[----:B------:R-:W-:Y:S01]  /*0000*/  LDC R1, c[0x0][0x37c] ;  /* 0x0000df00ff017b82 */ /* 0x000fe20000000800 */
[----:B------:R-:W0:Y:S07]  /*0010*/  S2R R0, SR_TID.X ;  /* 0x0000000000007919 */ /* 0x000e2e0000002100 */
[----:B------:R-:W0:Y:S08]  /*0020*/  S2UR UR4, SR_CTAID.X ;  /* 0x00000000000479c3 */ /* 0x000e300000002500 */
[----:B------:R-:W0:Y:S08]  /*0030*/  LDC R5, c[0x0][0x360] ;  /* 0x0000d800ff057b82 */ /* 0x000e300000000800 */
[----:B------:R-:W1:Y:S01]  /*0040*/  LDC.64 R2, c[0x0][0x380] ;  /* 0x0000e000ff027b82 */ /* 0x000e620000000a00 */
[----:B0-----:R-:W-:Y:S01]  /*0050*/  IMAD R5, R5, UR4, R0 ;  /* 0x0000000405057c24 */ /* 0x001fe2000f8e0200 */
[----:B------:R-:W0:Y:S04]  /*0060*/  LDCU.64 UR4, c[0x0][0x358] ;  /* 0x00006b00ff0477ac */ /* 0x000e280008000a00 */
[C---:B------:R-:W-:Y:S01]  /*0070*/  LOP3.LUT R0, R5.reuse, 0x1, RZ, 0xc0, !PT ;  /* 0x0000000105007812 */ /* 0x040fe200078ec0ff */
[----:B-1----:R-:W-:-:S03]  /*0080*/  IMAD.WIDE R2, R5, 0x4, R2 ;  /* 0x0000000405027825 */ /* 0x002fc600078e0202 */
[----:B------:R-:W-:Y:S01]  /*0090*/  ISETP.NE.U32.AND P0, PT, R0, 0x1, PT ;  /* 0x000000010000780c */ /* 0x000fe20003f05070 */
[----:B------:R-:W-:-:S05]  /*00a0*/  HFMA2 R0, -RZ, RZ, 3.640625, 0 ;  /* 0x43480000ff007431 */ /* 0x000fca00000001ff */
[----:B------:R-:W-:-:S05]  /*00b0*/  FSEL R5, R0, 100, !P0 ;  /* 0x42c8000000057808 */ /* 0x000fca0004000000 */
[----:B0-----:R-:W-:Y:S01]  /*00c0*/  STG.E desc[UR4][R2.64], R5 ;  /* 0x0000000502007986 */ /* 0x001fe2000c101904 */
[----:B------:R-:W-:Y:S05]  /*00d0*/  EXIT ;  /* 0x000000000000794d */ /* 0x000fea0003800000 */
.L_x_0:
[----:B------:R-:W-:-:S00]  /*00e0*/  BRA `(.L_x_0) ;  /* 0xfffffffc00fc7947 */ /* 0x000fc0000383ffff */
[----:B------:R-:W-:-:S00]  /*00f0*/  NOP ;  /* 0x0000000000007918 */ /* 0x000fc00000000000 */
        /* <DEDUP_REMOVED lines=8> */
.L_x_5:


//--------------------- .text._Z11mathKernel3Pf   --------------------------
	.section	.text._Z11mathKernel3Pf,"ax",@progbits
	.align	128
        .global         _Z11mathKernel3Pf
        .type           _Z11mathKernel3Pf,@function
        .size           _Z11mathKernel3Pf,(.L_x_6 - _Z11mathKernel3Pf)
        .other          _Z11mathKernel3Pf,@"STO_CUDA_ENTRY STV_DEFAULT"
_Z11mathKernel3Pf:
.text._Z11mathKernel3Pf:
        /* <DEDUP_REMOVED lines=14> */
.L_x_1:
        /* <DEDUP_REMOVED lines=10> */
.L_x_6:


//--------------------- .text._Z11mathKernel2Pf   --------------------------
	.section	.text._Z11mathKernel2Pf,"ax",@progbits
	.align	128
        .global         _Z11mathKernel2Pf
        .type           _Z11mathKernel2Pf,@function
        .size           _Z11mathKernel2Pf,(.L_x_7 - _Z11mathKernel2Pf)
        .other          _Z11mathKernel2Pf,@"STO_CUDA_ENTRY STV_DEFAULT"
_Z11mathKernel2Pf:
.text._Z11mathKernel2Pf:
[----:B------:R-:W-:Y:S01]  /*0000*/  LDC R1, c[0x0][0x37c] ;  /* 0x0000df00ff017b82 */ /* 0x000fe20000000800 */
[----:B------:R-:W0:Y:S07]  /*0010*/  S2R R0, SR_TID.X ;  /* 0x0000000000007919 */ /* 0x000e2e0000002100 */
[----:B------:R-:W0:Y:S08]  /*0020*/  S2UR UR4, SR_CTAID.X ;  /* 0x00000000000479c3 */ /* 0x000e300000002500 */
[----:B------:R-:W0:Y:S08]  /*0030*/  LDC R5, c[0x0][0x360] ;  /* 0x0000d800ff057b82 */ /* 0x000e300000000800 */
[----:B------:R-:W1:Y:S01]  /*0040*/  LDC.64 R2, c[0x0][0x380] ;  /* 0x0000e000ff027b82 */ /* 0x000e620000000a00 */
[----:B0-----:R-:W-:Y:S01]  /*0050*/  IMAD R5, R5, UR4, R0 ;  /* 0x0000000405057c24 */ /* 0x001fe2000f8e0200 */
[----:B------:R-:W0:Y:S04]  /*0060*/  LDCU.64 UR4, c[0x0][0x358] ;  /* 0x00006b00ff0477ac */ /* 0x000e280008000a00 */
[----:B------:R-:W-:Y:S01]  /*0070*/  SHF.R.S32.HI R0, RZ, 0x1f, R5 ;  /* 0x0000001fff007819 */ /* 0x000fe20000011405 */
[----:B-1----:R-:W-:-:S03]  /*0080*/  IMAD.WIDE R2, R5, 0x4, R2 ;  /* 0x0000000405027825 */ /* 0x002fc600078e0202 */
[----:B------:R-:W-:-:S04]  /*0090*/  LEA.HI R0, R0, R5, RZ, 0x5 ;  /* 0x0000000500007211 */ /* 0x000fc800078f28ff */
[----:B------:R-:W-:-:S04]  /*00a0*/  SHF.R.U32.HI R0, RZ, 0x5, R0 ;  /* 0x00000005ff007819 */ /* 0x000fc80000011600 */
[----:B------:R-:W-:-:S04]  /*00b0*/  LOP3.LUT R0, R0, 0x1, RZ, 0xc0, !PT ;  /* 0x0000000100007812 */ /* 0x000fc800078ec0ff */
[----:B------:R-:W-:Y:S01]  /*00c0*/  ISETP.NE.U32.AND P0, PT, R0, 0x1, PT ;  /* 0x000000010000780c */ /* 0x000fe20003f05070 */
[----:B------:R-:W-:-:S05]  /*00d0*/  IMAD.MOV.U32 R0, RZ, RZ, 0x43480000 ;  /* 0x43480000ff007424 */ /* 0x000fca00078e00ff */
[----:B------:R-:W-:-:S05]  /*00e0*/  FSEL R5, R0, 100, !P0 ;  /* 0x42c8000000057808 */ /* 0x000fca0004000000 */
[----:B0-----:R-:W-:Y:S01]  /*00f0*/  STG.E desc[UR4][R2.64], R5 ;  /* 0x0000000502007986 */ /* 0x001fe2000c101904 */
[----:B------:R-:W-:Y:S05]  /*0100*/  EXIT ;  /* 0x000000000000794d */ /* 0x000fea0003800000 */
.L_x_2:
        /* <DEDUP_REMOVED lines=15> */
.L_x_7:


//--------------------- .text._Z11mathKernel1Pf   --------------------------
	.section	.text._Z11mathKernel1Pf,"ax",@progbits
	.align	128
        .global         _Z11mathKernel1Pf
        .type           _Z11mathKernel1Pf,@function
        .size           _Z11mathKernel1Pf,(.L_x_8 - _Z11mathKernel1Pf)
        .other          _Z11mathKernel1Pf,@"STO_CUDA_ENTRY STV_DEFAULT"
_Z11mathKernel1Pf:
.text._Z11mathKernel1Pf:
        /* <DEDUP_REMOVED lines=14> */
.L_x_3:
        /* <DEDUP_REMOVED lines=10> */
.L_x_8:


//--------------------- .text._Z6warmupPf         --------------------------
	.section	.text._Z6warmupPf,"ax",@progbits
	.align	128
        .global         _Z6warmupPf
        .type           _Z6warmupPf,@function
        .size           _Z6warmupPf,(.L_x_9 - _Z6warmupPf)
        .other          _Z6warmupPf,@"STO_CUDA_ENTRY STV_DEFAULT"
_Z6warmupPf:
.text._Z6warmupPf:
[----:B------:R-:W-:Y:S01]  /*0000*/  LDC R1, c[0x0][0x37c] ;  /* 0x0000df00ff017b82 */ /* 0x000fe20000000800 */
[----:B------:R-:W0:Y:S07]  /*0010*/  S2R R0, SR_TID.X ;  /* 0x0000000000007919 */ /* 0x000e2e0000002100 */
[----:B------:R-:W0:Y:S01]  /*0020*/  S2UR UR6, SR_CTAID.X ;  /* 0x00000000000679c3 */ /* 0x000e220000002500 */
[----:B------:R-:W1:Y:S07]  /*0030*/  LDCU.64 UR4, c[0x0][0x358] ;  /* 0x00006b00ff0477ac */ /* 0x000e6e0008000a00 */
[----:B------:R-:W0:Y:S08]  /*0040*/  LDC R5, c[0x0][0x360] ;  /* 0x0000d800ff057b82 */ /* 0x000e300000000800 */
[----:B------:R-:W2:Y:S01]  /*0050*/  LDC.64 R2, c[0x0][0x380] ;  /* 0x0000e000ff027b82 */ /* 0x000ea20000000a00 */
[----:B0-----:R-:W-:-:S04]  /*0060*/  IMAD R5, R5, UR6, R0 ;  /* 0x0000000605057c24 */ /* 0x001fc8000f8e0200 */
[----:B--2---:R-:W-:-:S05]  /*0070*/  IMAD.WIDE R2, R5, 0x4, R2 ;  /* 0x0000000405027825 */ /* 0x004fca00078e0202 */
[----:B-1----:R-:W-:Y:S01]  /*0080*/  STG.E desc[UR4][R2.64], RZ ;  /* 0x000000ff02007986 */ /* 0x002fe2000c101904 */
[----:B------:R-:W-:Y:S05]  /*0090*/  EXIT ;  /* 0x000000000000794d */ /* 0x000fea0003800000 */
.L_x_4:
        /* <DEDUP_REMOVED lines=14> */
.L_x_9:


//--------------------- .nv.shared.reserved.0     --------------------------
	.section	.nv.shared.reserved.0,"aw",@nobits
	.weak		__nv_reservedSMEM_offset_0_alias
	.size		__nv_reservedSMEM_offset_0_alias, 0, 64
	.other		__nv_reservedSMEM_offset_0_alias,@"STO_CUDA_RESERVED_SHARED STV_DEFAULT"
__nv_reservedSMEM_offset_0_alias:
	.zero		0
	.zero		64


//--------------------- .nv.constant0._Z11mathKernel4Pf --------------------------
	.section	.nv.constant0._Z11mathKernel4Pf,"a",@progbits
	.sectionflags	@""
	.align	4
.nv.constant0._Z11mathKernel4Pf:
	.zero		904


//--------------------- .nv.constant0._Z11mathKernel3Pf --------------------------
	.section	.nv.constant0._Z11mathKernel3Pf,"a",@progbits
	.sectionflags	@""
	.align	4
.nv.constant0._Z11mathKernel3Pf:
	.zero		904


//--------------------- .nv.constant0._Z11mathKernel2Pf --------------------------
	.section	.nv.constant0._Z11mathKernel2Pf,"a",@progbits
	.sectionflags	@""
	.align	4
.nv.constant0._Z11mathKernel2Pf:
	.zero		904


//--------------------- .nv.constant0._Z11mathKernel1Pf --------------------------
	.section	.nv.constant0._Z11mathKernel1Pf,"a",@progbits
	.sectionflags	@""
	.align	4
.nv.constant0._Z11mathKernel1Pf:
	.zero		904


//--------------------- .nv.constant0._Z6warmupPf --------------------------
	.section	.nv.constant0._Z6warmupPf,"a",@progbits
	.sectionflags	@""
	.align	4
.nv.constant0._Z6warmupPf:
	.zero		904


//--------------------- SYMBOLS --------------------------

	.type		.nv.reservedSmem.offset0,@object
	.size		.nv.reservedSmem.offset0,0x4
